//
// Generated by NVIDIA NVVM Compiler
//
// Compiler Build ID: CL-36424714
// Cuda compilation tools, release 13.0, V13.0.88
// Based on NVVM 20.0.0
//

.version 9.0
.target sm_100
.address_size 64

	// .globl	_Z12helloFromGPUv
.extern .func  (.param .b32 func_retval0) vprintf
(
	.param .b64 vprintf_param_0,
	.param .b64 vprintf_param_1
)
;
.global .align 1 .b8 $str[33] = {72, 101, 108, 108, 111, 32, 119, 111, 114, 108, 100, 32, 102, 114, 111, 109, 32, 71, 80, 85, 32, 116, 104, 114, 101, 97, 100, 32, 37, 100, 33, 10};

.visible .entry _Z12helloFromGPUv()
{
	.local .align 8 .b8 	__local_depot0[8];
	.reg .b64 	%SP;
	.reg .b64 	%SPL;
	.reg .b32 	%r<4>;
	.reg .b64 	%rd<5>;

	mov.u64 	%SPL, __local_depot0;
	cvta.local.u64 	%SP, %SPL;
	add.u64 	%rd1, %SP, 0;
	add.u64 	%rd2, %SPL, 0;
	mov.u32 	%r1, %tid.x;
	st.local.u32 	[%rd2], %r1;
	mov.u64 	%rd3, $str;
	cvta.global.u64 	%rd4, %rd3;
	{ // callseq 0, 0
	.param .b64 param0;
	st.param.b64 	[param0], %rd4;
	.param .b64 param1;
	st.param.b64 	[param1], %rd1;
	.param .b32 retval0;
	call.uni (retval0), 
	vprintf, 
	(
	param0, 
	param1
	);
	ld.param.b32 	%r2, [retval0];
	} // callseq 0
	ret;

}


// ===== COMPILED SASS (sm_100) =====

	.target	sm_100

	.elftype	@"ET_EXEC"


//--------------------- .note.nv.tkinfo           --------------------------
	.section	.note.nv.tkinfo,"",@"SHT_NOTE"
	.sectionflags	@"SHF_NOTE_NV_TKINFO"
	.tkinfo
        /*0018*/ 	.word	0x00000002
        /*0030*/ 	.string	""
        /*0030*/ 	.string	"ptxas"
        /*0030*/ 	.string	"Cuda compilation tools, release 13.0, V13.0.88"
        /*0030*/ 	.string	"Build cuda_13.0.r13.0/compiler.36424714_0"
        /*0030*/ 	.string	"-arch sm_100 -m 64 "



//--------------------- .note.nv.cuinfo           --------------------------
	.section	.note.nv.cuinfo,"",@"SHT_NOTE"
	.sectionflags	@"SHF_NOTE_NV_CUINFO"
        /*0018*/ 	.short	0x0002
        /*001a*/ 	.short	0x0064
        /*001c*/ 	.short	0x0082
	.zero		2


//--------------------- .nv.info                  --------------------------
	.section	.nv.info,"",@"SHT_CUDA_INFO"
	.align	4


	//----- nvinfo : EIATTR_REGCOUNT
	.align		4
        /*0000*/ 	.byte	0x04, 0x2f
        /*0002*/ 	.short	(.L_2 - .L_1)
	.align		4
.L_1:
        /*0004*/ 	.word	index@(_Z12helloFromGPUv)
        /*0008*/ 	.word	0x00000018


	//----- nvinfo : EIATTR_FRAME_SIZE
	.align		4
.L_2:
        /*000c*/ 	.byte	0x04, 0x11
        /*000e*/ 	.short	(.L_4 - .L_3)
	.align		4
.L_3:
        /*0010*/ 	.word	index@(_Z12helloFromGPUv)
        /*0014*/ 	.word	0x00000008


	//----- nvinfo : EIATTR_MIN_STACK_SIZE
	.align		4
.L_4:
        /*0018*/ 	.byte	0x04, 0x12
        /*001a*/ 	.short	(.L_6 - .L_5)
	.align		4
.L_5:
        /*001c*/ 	.word	index@(_Z12helloFromGPUv)
        /*0020*/ 	.word	0x00000008
.L_6:


//--------------------- .nv.compat                --------------------------
	.section	.nv.compat,"",@"SHT_CUDA_COMPAT_INFO"
	.align	4
        /*0000*/ 	.byte	0x02, 0x09, 0x00, 0x00, 0x02, 0x02, 0x01, 0x00, 0x02, 0x05, 0x05, 0x00, 0x03, 0x07, 0x01, 0x01
        /*0010*/ 	.byte	0x02, 0x03, 0x00, 0x00, 0x02, 0x06, 0x01, 0x00, 0x04, 0x0b, 0x08, 0x00, 0x09, 0x00, 0x00, 0x00
        /*0020*/ 	.byte	0x00, 0x00, 0x00, 0x00


//--------------------- .nv.info._Z12helloFromGPUv --------------------------
	.section	.nv.info._Z12helloFromGPUv,"",@"SHT_CUDA_INFO"
	.sectionflags	@""
	.align	4


	//----- nvinfo : EIATTR_CUDA_API_VERSION
	.align		4
        /*0000*/ 	.byte	0x04, 0x37
        /*0002*/ 	.short	(.L_8 - .L_7)
.L_7:
        /*0004*/ 	.word	0x00000082


	//----- nvinfo : EIATTR_SPARSE_MMA_MASK
	.align		4
.L_8:
        /*0008*/ 	.byte	0x03, 0x50
        /*000a*/ 	.short	0x0000


	//----- nvinfo : EIATTR_MAXREG_COUNT
	.align		4
        /*000c*/ 	.byte	0x03, 0x1b
        /*000e*/ 	.short	0x00ff


	//----- nvinfo : EIATTR_EXTERNS
	.align		4
        /*0010*/ 	.byte	0x04, 0x0f
        /*0012*/ 	.short	(.L_10 - .L_9)


	//   ....[0]....
	.align		4
.L_9:
        /*0014*/ 	.word	index@(vprintf)


	//----- nvinfo : EIATTR_MERCURY_ISA_VERSION
	.align		4
.L_10:
        /*0018*/ 	.byte	0x03, 0x5f
        /*001a*/ 	.short	0x0101


	//----- nvinfo : EIATTR_VRC_CTA_INIT_COUNT
	.align		4
        /*001c*/ 	.byte	0x02, 0x4a
	.zero		1
	.zero		1


	//----- nvinfo : EIATTR_SYSCALL_OFFSETS
	.align		4
        /*0020*/ 	.byte	0x04, 0x46
        /*0022*/ 	.short	(.L_12 - .L_11)


	//   ....[0]....
.L_11:
        /*0024*/ 	.word	0x000000e0


	//----- nvinfo : EIATTR_EXIT_INSTR_OFFSETS
	.align		4
.L_12:
        /*0028*/ 	.byte	0x04, 0x1c
        /*002a*/ 	.short	(.L_14 - .L_13)


	//   ....[0]....
.L_13:
        /*002c*/ 	.word	0x000000f0


	//----- nvinfo : EIATTR_SW_WAR
	.align		4
.L_14:
        /*0030*/ 	.byte	0x04, 0x36
        /*0032*/ 	.short	(.L_16 - .L_15)
.L_15:
        /*0034*/ 	.word	0x00000008
.L_16:


//--------------------- .nv.callgraph             --------------------------
	.section	.nv.callgraph,"",@"SHT_CUDA_CALLGRAPH"
	.align	4
	.sectionentsize	8
	.align		4
        /*0000*/ 	.word	0x00000000
	.align		4
        /*0004*/ 	.word	0xffffffff
	.align		4
        /*0008*/ 	.word	index@(_Z12helloFromGPUv)
	.align		4
        /*000c*/ 	.word	index@(vprintf)
	.align		4
        /*0010*/ 	.word	0x00000000
	.align		4
        /*0014*/ 	.word	0xfffffffe
	.align		4
        /*0018*/ 	.word	0x00000000
	.align		4
        /*001c*/ 	.word	0xfffffffd
	.align		4
        /*0020*/ 	.word	0x00000000
	.align		4
        /*0024*/ 	.word	0xfffffffc


//--------------------- .nv.constant4             --------------------------
	.section	.nv.constant4,"a",@progbits
	.align	8
	.align		8
.nv.constant4:
        /*0000*/ 	.dword	vprintf
	.align		8
        /*0008*/ 	.dword	$str


//--------------------- .text._Z12helloFromGPUv   --------------------------
	.section	.text._Z12helloFromGPUv,"ax",@progbits
	.align	128
        .global         _Z12helloFromGPUv
        .type           _Z12helloFromGPUv,@function
        .size           _Z12helloFromGPUv,(.L_x_2 - _Z12helloFromGPUv)
        .other          _Z12helloFromGPUv,@"STO_CUDA_ENTRY STV_DEFAULT"
_Z12helloFromGPUv:
.text._Z12helloFromGPUv:
[----:B------:R-:W0:Y:S01]  /*0000*/  LDC R1, c[0x0][0x37c] ;  /* 0x0000df00ff017b82 */ /* 0x000e220000000800 */
[----:B------:R-:W1:Y:S01]  /*0010*/  S2R R8, SR_TID.X ;  /* 0x0000000000087919 */ /* 0x000e620000002100 */
[----:B0-----:R-:W-:Y:S01]  /*0020*/  VIADD R1, R1, 0xfffffff8 ;  /* 0xfffffff801017836 */ /* 0x001fe20000000000 */
[----:B------:R-:W-:Y:S01]  /*0030*/  MOV R0, 0x0 ;  /* 0x0000000000007802 */ /* 0x000fe20000000f00 */
[----:B------:R-:W0:Y:S04]  /*0040*/  LDCU UR4, c[0x0][0x2f8] ;  /* 0x00005f00ff0477ac */ /* 0x000e280008000800 */
[----:B------:R2:W3:Y:S01]  /*0050*/  LDC.64 R2, c[0x4][R0] ;  /* 0x0100000000027b82 */ /* 0x0004e20000000a00 */
[----:B------:R-:W4:Y:S01]  /*0060*/  LDCU.64 UR6, c[0x4][0x8] ;  /* 0x01000100ff0677ac */ /* 0x000f220008000a00 */
[----:B------:R-:W5:Y:S01]  /*0070*/  LDCU UR5, c[0x0][0x2fc] ;  /* 0x00005f80ff0577ac */ /* 0x000f620008000800 */
[----:B0-----:R-:W-:Y:S01]  /*0080*/  IADD3 R6, P0, PT, R1, UR4, RZ ;  /* 0x0000000401067c10 */ /* 0x001fe2000ff1e0ff */
[----:B----4-:R-:W-:Y:S01]  /*0090*/  IMAD.U32 R4, RZ, RZ, UR6 ;  /* 0x00000006ff047e24 */ /* 0x010fe2000f8e00ff */
[----:B------:R-:W-:-:S03]  /*00a0*/  MOV R5, UR7 ;  /* 0x0000000700057c02 */ /* 0x000fc60008000f00 */
[----:B-----5:R-:W-:Y:S01]  /*00b0*/  IMAD.X R7, RZ, RZ, UR5, P0 ;  /* 0x00000005ff077e24 */ /* 0x020fe200080e06ff */
[----:B-1----:R2:W-:Y:S07]  /*00c0*/  STL [R1], R8 ;  /* 0x0000000801007387 */ /* 0x0025ee0000100800 */
[----:B------:R-:W-:-:S07]  /*00d0*/  LEPC R20, `(.L_x_0) ;  /* 0x000000001014794e */ /* 0x000fce0000000000 */
[----:B--23--:R-:W-:Y:S05]  /*00e0*/  CALL.ABS.NOINC R2 ;  /* 0x0000000002007343 */ /* 0x00cfea0003c00000 */
.L_x_0:
[----:B------:R-:W-:Y:S05]  /*00f0*/  EXIT ;  /* 0x000000000000794d */ /* 0x000fea0003800000 */
.L_x_1:
[----:B------:R-:W-:-:S00]  /*0100*/  BRA `(.L_x_1) ;  /* 0xfffffffc00fc7947 */ /* 0x000fc0000383ffff */
[----:B------:R-:W-:-:S00]  /*0110*/  NOP ;  /* 0x0000000000007918 */ /* 0x000fc00000000000 */
        /* <DEDUP_REMOVED lines=14> */
.L_x_2:


//--------------------- .nv.global.init           --------------------------
	.section	.nv.global.init,"aw",@progbits
.nv.global.init:
	.type		$str,@object
	.size		$str,(.L_0 - $str)
$str:
        /*0000*/ 	.byte	0x48, 0x65, 0x6c, 0x6c, 0x6f, 0x20, 0x77, 0x6f, 0x72, 0x6c, 0x64, 0x20, 0x66, 0x72, 0x6f, 0x6d
        /*0010*/ 	.byte	0x20, 0x47, 0x50, 0x55, 0x20, 0x74, 0x68, 0x72, 0x65, 0x61, 0x64, 0x20, 0x25, 0x64, 0x21, 0x0a
        /*0020*/ 	.byte	0x00
.L_0:


//--------------------- .nv.shared.reserved.0     --------------------------
	.section	.nv.shared.reserved.0,"aw",@nobits
	.weak		__nv_reservedSMEM_offset_0_alias
	.size		__nv_reservedSMEM_offset_0_alias, 0, 64
	.other		__nv_reservedSMEM_offset_0_alias,@"STO_CUDA_RESERVED_SHARED STV_DEFAULT"
__nv_reservedSMEM_offset_0_alias:
	.zero		0
	.zero		64


//--------------------- .nv.constant0._Z12helloFromGPUv --------------------------
	.section	.nv.constant0._Z12helloFromGPUv,"a",@progbits
	.sectionflags	@""
	.align	4
.nv.constant0._Z12helloFromGPUv:
	.zero		896


//--------------------- SYMBOLS --------------------------

	.type		.nv.reservedSmem.offset0,@object
	.size		.nv.reservedSmem.offset0,0x4
	.type		vprintf,@function
